//
// Generated by NVIDIA NVVM Compiler
//
// Compiler Build ID: CL-36424714
// Cuda compilation tools, release 13.0, V13.0.88
// Based on NVVM 20.0.0
//

.version 9.0
.target sm_100
.address_size 64

	// .globl	_ZN2vt4cuda11embed_floatEPKiPKfPfii

.visible .entry _ZN2vt4cuda11embed_floatEPKiPKfPfii(
	.param .u64 .ptr .align 1 _ZN2vt4cuda11embed_floatEPKiPKfPfii_param_0,
	.param .u64 .ptr .align 1 _ZN2vt4cuda11embed_floatEPKiPKfPfii_param_1,
	.param .u64 .ptr .align 1 _ZN2vt4cuda11embed_floatEPKiPKfPfii_param_2,
	.param .u32 _ZN2vt4cuda11embed_floatEPKiPKfPfii_param_3,
	.param .u32 _ZN2vt4cuda11embed_floatEPKiPKfPfii_param_4
)
{
	.reg .pred 	%p<11>;
	.reg .b32 	%r<29>;
	.reg .b32 	%f<30>;
	.reg .b64 	%rd<53>;

	ld.param.u64 	%rd18, [_ZN2vt4cuda11embed_floatEPKiPKfPfii_param_0];
	ld.param.u64 	%rd19, [_ZN2vt4cuda11embed_floatEPKiPKfPfii_param_1];
	ld.param.u64 	%rd20, [_ZN2vt4cuda11embed_floatEPKiPKfPfii_param_2];
	ld.param.s32 	%rd21, [_ZN2vt4cuda11embed_floatEPKiPKfPfii_param_3];
	ld.param.u32 	%r16, [_ZN2vt4cuda11embed_floatEPKiPKfPfii_param_4];
	cvta.to.global.u64 	%rd1, %rd20;
	cvta.to.global.u64 	%rd2, %rd19;
	mov.u32 	%r17, %ctaid.x;
	mov.u32 	%r18, %ntid.x;
	mov.u32 	%r19, %tid.x;
	mad.lo.s32 	%r20, %r17, %r18, %r19;
	cvt.u64.u32 	%rd3, %r20;
	setp.ge.u64 	%p1, %rd3, %rd21;
	@%p1 bra 	$L__BB0_14;
	cvta.to.global.u64 	%rd22, %rd18;
	shl.b64 	%rd23, %rd3, 2;
	add.s64 	%rd24, %rd22, %rd23;
	ld.global.u32 	%r21, [%rd24];
	mul.lo.s32 	%r22, %r21, %r16;
	cvt.s64.s32 	%rd4, %r22;
	cvt.s64.s32 	%rd25, %r16;
	mul.lo.s64 	%rd5, %rd25, %rd3;
	setp.lt.s32 	%p2, %r16, 1;
	@%p2 bra 	$L__BB0_14;
	and.b32  	%r1, %r16, 15;
	setp.lt.u32 	%p3, %r16, 16;
	mov.b32 	%r26, 0;
	@%p3 bra 	$L__BB0_5;
	and.b32  	%r26, %r16, 2147483632;
	neg.s32 	%r24, %r26;
	shl.b64 	%rd26, %rd4, 2;
	add.s64 	%rd27, %rd26, %rd2;
	add.s64 	%rd50, %rd27, 32;
	shl.b64 	%rd28, %rd5, 2;
	add.s64 	%rd29, %rd28, %rd1;
	add.s64 	%rd49, %rd29, 32;
$L__BB0_4:
	.pragma "nounroll";
	ld.global.f32 	%f1, [%rd50+-32];
	st.global.f32 	[%rd49+-32], %f1;
	ld.global.f32 	%f2, [%rd50+-28];
	st.global.f32 	[%rd49+-28], %f2;
	ld.global.f32 	%f3, [%rd50+-24];
	st.global.f32 	[%rd49+-24], %f3;
	ld.global.f32 	%f4, [%rd50+-20];
	st.global.f32 	[%rd49+-20], %f4;
	ld.global.f32 	%f5, [%rd50+-16];
	st.global.f32 	[%rd49+-16], %f5;
	ld.global.f32 	%f6, [%rd50+-12];
	st.global.f32 	[%rd49+-12], %f6;
	ld.global.f32 	%f7, [%rd50+-8];
	st.global.f32 	[%rd49+-8], %f7;
	ld.global.f32 	%f8, [%rd50+-4];
	st.global.f32 	[%rd49+-4], %f8;
	ld.global.f32 	%f9, [%rd50];
	st.global.f32 	[%rd49], %f9;
	ld.global.f32 	%f10, [%rd50+4];
	st.global.f32 	[%rd49+4], %f10;
	ld.global.f32 	%f11, [%rd50+8];
	st.global.f32 	[%rd49+8], %f11;
	ld.global.f32 	%f12, [%rd50+12];
	st.global.f32 	[%rd49+12], %f12;
	ld.global.f32 	%f13, [%rd50+16];
	st.global.f32 	[%rd49+16], %f13;
	ld.global.f32 	%f14, [%rd50+20];
	st.global.f32 	[%rd49+20], %f14;
	ld.global.f32 	%f15, [%rd50+24];
	st.global.f32 	[%rd49+24], %f15;
	ld.global.f32 	%f16, [%rd50+28];
	st.global.f32 	[%rd49+28], %f16;
	add.s32 	%r24, %r24, 16;
	add.s64 	%rd50, %rd50, 64;
	add.s64 	%rd49, %rd49, 64;
	setp.ne.s32 	%p4, %r24, 0;
	@%p4 bra 	$L__BB0_4;
$L__BB0_5:
	setp.eq.s32 	%p5, %r1, 0;
	@%p5 bra 	$L__BB0_14;
	and.b32  	%r7, %r16, 7;
	setp.lt.u32 	%p6, %r1, 8;
	@%p6 bra 	$L__BB0_8;
	cvt.u64.u32 	%rd30, %r26;
	add.s64 	%rd31, %rd30, %rd4;
	shl.b64 	%rd32, %rd31, 2;
	add.s64 	%rd33, %rd2, %rd32;
	ld.global.f32 	%f17, [%rd33];
	add.s64 	%rd34, %rd5, %rd30;
	shl.b64 	%rd35, %rd34, 2;
	add.s64 	%rd36, %rd1, %rd35;
	st.global.f32 	[%rd36], %f17;
	ld.global.f32 	%f18, [%rd33+4];
	st.global.f32 	[%rd36+4], %f18;
	ld.global.f32 	%f19, [%rd33+8];
	st.global.f32 	[%rd36+8], %f19;
	ld.global.f32 	%f20, [%rd33+12];
	st.global.f32 	[%rd36+12], %f20;
	ld.global.f32 	%f21, [%rd33+16];
	st.global.f32 	[%rd36+16], %f21;
	ld.global.f32 	%f22, [%rd33+20];
	st.global.f32 	[%rd36+20], %f22;
	ld.global.f32 	%f23, [%rd33+24];
	st.global.f32 	[%rd36+24], %f23;
	ld.global.f32 	%f24, [%rd33+28];
	st.global.f32 	[%rd36+28], %f24;
	add.s32 	%r26, %r26, 8;
$L__BB0_8:
	setp.eq.s32 	%p7, %r7, 0;
	@%p7 bra 	$L__BB0_14;
	and.b32  	%r10, %r16, 3;
	setp.lt.u32 	%p8, %r7, 4;
	@%p8 bra 	$L__BB0_11;
	cvt.u64.u32 	%rd37, %r26;
	add.s64 	%rd38, %rd37, %rd4;
	shl.b64 	%rd39, %rd38, 2;
	add.s64 	%rd40, %rd2, %rd39;
	ld.global.f32 	%f25, [%rd40];
	add.s64 	%rd41, %rd5, %rd37;
	shl.b64 	%rd42, %rd41, 2;
	add.s64 	%rd43, %rd1, %rd42;
	st.global.f32 	[%rd43], %f25;
	ld.global.f32 	%f26, [%rd40+4];
	st.global.f32 	[%rd43+4], %f26;
	ld.global.f32 	%f27, [%rd40+8];
	st.global.f32 	[%rd43+8], %f27;
	ld.global.f32 	%f28, [%rd40+12];
	st.global.f32 	[%rd43+12], %f28;
	add.s32 	%r26, %r26, 4;
$L__BB0_11:
	setp.eq.s32 	%p9, %r10, 0;
	@%p9 bra 	$L__BB0_14;
	cvt.u64.u32 	%rd44, %r26;
	add.s64 	%rd45, %rd5, %rd44;
	shl.b64 	%rd46, %rd45, 2;
	add.s64 	%rd52, %rd1, %rd46;
	add.s64 	%rd47, %rd4, %rd44;
	shl.b64 	%rd48, %rd47, 2;
	add.s64 	%rd51, %rd2, %rd48;
	neg.s32 	%r28, %r10;
$L__BB0_13:
	.pragma "nounroll";
	ld.global.f32 	%f29, [%rd51];
	st.global.f32 	[%rd52], %f29;
	add.s64 	%rd52, %rd52, 4;
	add.s64 	%rd51, %rd51, 4;
	add.s32 	%r28, %r28, 1;
	setp.ne.s32 	%p10, %r28, 0;
	@%p10 bra 	$L__BB0_13;
$L__BB0_14:
	ret;

}
	// .globl	_ZN2vt4cuda10embed_fp16EPKiPK6__halfPS3_ii
.visible .entry _ZN2vt4cuda10embed_fp16EPKiPK6__halfPS3_ii(
	.param .u64 .ptr .align 1 _ZN2vt4cuda10embed_fp16EPKiPK6__halfPS3_ii_param_0,
	.param .u64 .ptr .align 1 _ZN2vt4cuda10embed_fp16EPKiPK6__halfPS3_ii_param_1,
	.param .u64 .ptr .align 1 _ZN2vt4cuda10embed_fp16EPKiPK6__halfPS3_ii_param_2,
	.param .u32 _ZN2vt4cuda10embed_fp16EPKiPK6__halfPS3_ii_param_3,
	.param .u32 _ZN2vt4cuda10embed_fp16EPKiPK6__halfPS3_ii_param_4
)
{
	.reg .pred 	%p<11>;
	.reg .b16 	%rs<30>;
	.reg .b32 	%r<29>;
	.reg .b64 	%rd<53>;

	ld.param.u64 	%rd18, [_ZN2vt4cuda10embed_fp16EPKiPK6__halfPS3_ii_param_0];
	ld.param.u64 	%rd19, [_ZN2vt4cuda10embed_fp16EPKiPK6__halfPS3_ii_param_1];
	ld.param.u64 	%rd20, [_ZN2vt4cuda10embed_fp16EPKiPK6__halfPS3_ii_param_2];
	ld.param.s32 	%rd21, [_ZN2vt4cuda10embed_fp16EPKiPK6__halfPS3_ii_param_3];
	ld.param.u32 	%r16, [_ZN2vt4cuda10embed_fp16EPKiPK6__halfPS3_ii_param_4];
	cvta.to.global.u64 	%rd1, %rd20;
	cvta.to.global.u64 	%rd2, %rd19;
	mov.u32 	%r17, %ctaid.x;
	mov.u32 	%r18, %ntid.x;
	mov.u32 	%r19, %tid.x;
	mad.lo.s32 	%r20, %r17, %r18, %r19;
	cvt.u64.u32 	%rd3, %r20;
	setp.ge.u64 	%p1, %rd3, %rd21;
	@%p1 bra 	$L__BB1_14;
	cvta.to.global.u64 	%rd22, %rd18;
	shl.b64 	%rd23, %rd3, 2;
	add.s64 	%rd24, %rd22, %rd23;
	ld.global.u32 	%r21, [%rd24];
	mul.lo.s32 	%r22, %r21, %r16;
	cvt.s64.s32 	%rd4, %r22;
	cvt.s64.s32 	%rd25, %r16;
	mul.lo.s64 	%rd5, %rd25, %rd3;
	setp.lt.s32 	%p2, %r16, 1;
	@%p2 bra 	$L__BB1_14;
	and.b32  	%r1, %r16, 15;
	setp.lt.u32 	%p3, %r16, 16;
	mov.b32 	%r26, 0;
	@%p3 bra 	$L__BB1_5;
	and.b32  	%r26, %r16, 2147483632;
	neg.s32 	%r24, %r26;
	shl.b64 	%rd26, %rd5, 1;
	add.s64 	%rd27, %rd26, %rd1;
	add.s64 	%rd50, %rd27, 16;
	shl.b64 	%rd28, %rd4, 1;
	add.s64 	%rd29, %rd28, %rd2;
	add.s64 	%rd49, %rd29, 16;
$L__BB1_4:
	.pragma "nounroll";
	ld.global.u16 	%rs1, [%rd49+-16];
	st.global.u16 	[%rd50+-16], %rs1;
	ld.global.u16 	%rs2, [%rd49+-14];
	st.global.u16 	[%rd50+-14], %rs2;
	ld.global.u16 	%rs3, [%rd49+-12];
	st.global.u16 	[%rd50+-12], %rs3;
	ld.global.u16 	%rs4, [%rd49+-10];
	st.global.u16 	[%rd50+-10], %rs4;
	ld.global.u16 	%rs5, [%rd49+-8];
	st.global.u16 	[%rd50+-8], %rs5;
	ld.global.u16 	%rs6, [%rd49+-6];
	st.global.u16 	[%rd50+-6], %rs6;
	ld.global.u16 	%rs7, [%rd49+-4];
	st.global.u16 	[%rd50+-4], %rs7;
	ld.global.u16 	%rs8, [%rd49+-2];
	st.global.u16 	[%rd50+-2], %rs8;
	ld.global.u16 	%rs9, [%rd49];
	st.global.u16 	[%rd50], %rs9;
	ld.global.u16 	%rs10, [%rd49+2];
	st.global.u16 	[%rd50+2], %rs10;
	ld.global.u16 	%rs11, [%rd49+4];
	st.global.u16 	[%rd50+4], %rs11;
	ld.global.u16 	%rs12, [%rd49+6];
	st.global.u16 	[%rd50+6], %rs12;
	ld.global.u16 	%rs13, [%rd49+8];
	st.global.u16 	[%rd50+8], %rs13;
	ld.global.u16 	%rs14, [%rd49+10];
	st.global.u16 	[%rd50+10], %rs14;
	ld.global.u16 	%rs15, [%rd49+12];
	st.global.u16 	[%rd50+12], %rs15;
	ld.global.u16 	%rs16, [%rd49+14];
	st.global.u16 	[%rd50+14], %rs16;
	add.s32 	%r24, %r24, 16;
	add.s64 	%rd50, %rd50, 32;
	add.s64 	%rd49, %rd49, 32;
	setp.ne.s32 	%p4, %r24, 0;
	@%p4 bra 	$L__BB1_4;
$L__BB1_5:
	setp.eq.s32 	%p5, %r1, 0;
	@%p5 bra 	$L__BB1_14;
	and.b32  	%r7, %r16, 7;
	setp.lt.u32 	%p6, %r1, 8;
	@%p6 bra 	$L__BB1_8;
	cvt.u64.u32 	%rd30, %r26;
	add.s64 	%rd31, %rd5, %rd30;
	shl.b64 	%rd32, %rd31, 1;
	add.s64 	%rd33, %rd1, %rd32;
	add.s64 	%rd34, %rd30, %rd4;
	shl.b64 	%rd35, %rd34, 1;
	add.s64 	%rd36, %rd2, %rd35;
	ld.global.u16 	%rs17, [%rd36];
	st.global.u16 	[%rd33], %rs17;
	ld.global.u16 	%rs18, [%rd36+2];
	st.global.u16 	[%rd33+2], %rs18;
	ld.global.u16 	%rs19, [%rd36+4];
	st.global.u16 	[%rd33+4], %rs19;
	ld.global.u16 	%rs20, [%rd36+6];
	st.global.u16 	[%rd33+6], %rs20;
	ld.global.u16 	%rs21, [%rd36+8];
	st.global.u16 	[%rd33+8], %rs21;
	ld.global.u16 	%rs22, [%rd36+10];
	st.global.u16 	[%rd33+10], %rs22;
	ld.global.u16 	%rs23, [%rd36+12];
	st.global.u16 	[%rd33+12], %rs23;
	ld.global.u16 	%rs24, [%rd36+14];
	st.global.u16 	[%rd33+14], %rs24;
	add.s32 	%r26, %r26, 8;
$L__BB1_8:
	setp.eq.s32 	%p7, %r7, 0;
	@%p7 bra 	$L__BB1_14;
	and.b32  	%r10, %r16, 3;
	setp.lt.u32 	%p8, %r7, 4;
	@%p8 bra 	$L__BB1_11;
	cvt.u64.u32 	%rd37, %r26;
	add.s64 	%rd38, %rd5, %rd37;
	shl.b64 	%rd39, %rd38, 1;
	add.s64 	%rd40, %rd1, %rd39;
	add.s64 	%rd41, %rd37, %rd4;
	shl.b64 	%rd42, %rd41, 1;
	add.s64 	%rd43, %rd2, %rd42;
	ld.global.u16 	%rs25, [%rd43];
	st.global.u16 	[%rd40], %rs25;
	ld.global.u16 	%rs26, [%rd43+2];
	st.global.u16 	[%rd40+2], %rs26;
	ld.global.u16 	%rs27, [%rd43+4];
	st.global.u16 	[%rd40+4], %rs27;
	ld.global.u16 	%rs28, [%rd43+6];
	st.global.u16 	[%rd40+6], %rs28;
	add.s32 	%r26, %r26, 4;
$L__BB1_11:
	setp.eq.s32 	%p9, %r10, 0;
	@%p9 bra 	$L__BB1_14;
	cvt.u64.u32 	%rd44, %r26;
	add.s64 	%rd45, %rd4, %rd44;
	shl.b64 	%rd46, %rd45, 1;
	add.s64 	%rd52, %rd2, %rd46;
	add.s64 	%rd47, %rd5, %rd44;
	shl.b64 	%rd48, %rd47, 1;
	add.s64 	%rd51, %rd1, %rd48;
	neg.s32 	%r28, %r10;
$L__BB1_13:
	.pragma "nounroll";
	ld.global.u16 	%rs29, [%rd52];
	st.global.u16 	[%rd51], %rs29;
	add.s64 	%rd52, %rd52, 2;
	add.s64 	%rd51, %rd51, 2;
	add.s32 	%r28, %r28, 1;
	setp.ne.s32 	%p10, %r28, 0;
	@%p10 bra 	$L__BB1_13;
$L__BB1_14:
	ret;

}


// ===== COMPILED SASS (sm_100) =====

	.target	sm_100

	.elftype	@"ET_EXEC"


//--------------------- .note.nv.tkinfo           --------------------------
	.section	.note.nv.tkinfo,"",@"SHT_NOTE"
	.sectionflags	@"SHF_NOTE_NV_TKINFO"
	.tkinfo
        /*0018*/ 	.word	0x00000002
        /*0030*/ 	.string	""
        /*0030*/ 	.string	"ptxas"
        /*0030*/ 	.string	"Cuda compilation tools, release 13.0, V13.0.88"
        /*0030*/ 	.string	"Build cuda_13.0.r13.0/compiler.36424714_0"
        /*0030*/ 	.string	"-arch sm_100 -m 64 "



//--------------------- .note.nv.cuinfo           --------------------------
	.section	.note.nv.cuinfo,"",@"SHT_NOTE"
	.sectionflags	@"SHF_NOTE_NV_CUINFO"
        /*0018*/ 	.short	0x0002
        /*001a*/ 	.short	0x0064
        /*001c*/ 	.short	0x0082
	.zero		2


//--------------------- .nv.info                  --------------------------
	.section	.nv.info,"",@"SHT_CUDA_INFO"
	.align	4


	//----- nvinfo : EIATTR_REGCOUNT
	.align		4
        /*0000*/ 	.byte	0x04, 0x2f
        /*0002*/ 	.short	(.L_1 - .L_0)
	.align		4
.L_0:
        /*0004*/ 	.word	index@(_ZN2vt4cuda11embed_floatEPKiPKfPfii)
        /*0008*/ 	.word	0x0000001c


	//----- nvinfo : EIATTR_FRAME_SIZE
	.align		4
.L_1:
        /*000c*/ 	.byte	0x04, 0x11
        /*000e*/ 	.short	(.L_3 - .L_2)
	.align		4
.L_2:
        /*0010*/ 	.word	index@(_ZN2vt4cuda11embed_floatEPKiPKfPfii)
        /*0014*/ 	.word	0x00000000


	//----- nvinfo : EIATTR_REGCOUNT
	.align		4
.L_3:
        /*0018*/ 	.byte	0x04, 0x2f
        /*001a*/ 	.short	(.L_5 - .L_4)
	.align		4
.L_4:
        /*001c*/ 	.word	index@(_ZN2vt4cuda10embed_fp16EPKiPK6__halfPS3_ii)
        /*0020*/ 	.word	0x0000001c


	//----- nvinfo : EIATTR_FRAME_SIZE
	.align		4
.L_5:
        /*0024*/ 	.byte	0x04, 0x11
        /*0026*/ 	.short	(.L_7 - .L_6)
	.align		4
.L_6:
        /*0028*/ 	.word	index@(_ZN2vt4cuda10embed_fp16EPKiPK6__halfPS3_ii)
        /*002c*/ 	.word	0x00000000


	//----- nvinfo : EIATTR_MIN_STACK_SIZE
	.align		4
.L_7:
        /*0030*/ 	.byte	0x04, 0x12
        /*0032*/ 	.short	(.L_9 - .L_8)
	.align		4
.L_8:
        /*0034*/ 	.word	index@(_ZN2vt4cuda10embed_fp16EPKiPK6__halfPS3_ii)
        /*0038*/ 	.word	0x00000000


	//----- nvinfo : EIATTR_MIN_STACK_SIZE
	.align		4
.L_9:
        /*003c*/ 	.byte	0x04, 0x12
        /*003e*/ 	.short	(.L_11 - .L_10)
	.align		4
.L_10:
        /*0040*/ 	.word	index@(_ZN2vt4cuda11embed_floatEPKiPKfPfii)
        /*0044*/ 	.word	0x00000000
.L_11:


//--------------------- .nv.compat                --------------------------
	.section	.nv.compat,"",@"SHT_CUDA_COMPAT_INFO"
	.align	4
        /*0000*/ 	.byte	0x02, 0x09, 0x00, 0x00, 0x02, 0x02, 0x01, 0x00, 0x02, 0x05, 0x05, 0x00, 0x03, 0x07, 0x01, 0x01
        /*0010*/ 	.byte	0x02, 0x03, 0x00, 0x00, 0x02, 0x06, 0x01, 0x00, 0x04, 0x0b, 0x08, 0x00, 0x09, 0x00, 0x00, 0x00
        /*0020*/ 	.byte	0x00, 0x00, 0x00, 0x00


//--------------------- .nv.info._ZN2vt4cuda10embed_fp16EPKiPK6__halfPS3_ii --------------------------
	.section	.nv.info._ZN2vt4cuda10embed_fp16EPKiPK6__halfPS3_ii,"",@"SHT_CUDA_INFO"
	.sectionflags	@""
	.align	4


	//----- nvinfo : EIATTR_CUDA_API_VERSION
	.align		4
        /*0000*/ 	.byte	0x04, 0x37
        /*0002*/ 	.short	(.L_13 - .L_12)
.L_12:
        /*0004*/ 	.word	0x00000082


	//----- nvinfo : EIATTR_KPARAM_INFO
	.align		4
.L_13:
        /*0008*/ 	.byte	0x04, 0x17
        /*000a*/ 	.short	(.L_15 - .L_14)
.L_14:
        /*000c*/ 	.word	0x00000000
        /*0010*/ 	.short	0x0004
        /*0012*/ 	.short	0x001c
        /*0014*/ 	.byte	0x00, 0xf0, 0x11, 0x00


	//----- nvinfo : EIATTR_KPARAM_INFO
	.align		4
.L_15:
        /*0018*/ 	.byte	0x04, 0x17
        /*001a*/ 	.short	(.L_17 - .L_16)
.L_16:
        /*001c*/ 	.word	0x00000000
        /*0020*/ 	.short	0x0003
        /*0022*/ 	.short	0x0018
        /*0024*/ 	.byte	0x00, 0xf0, 0x11, 0x00


	//----- nvinfo : EIATTR_KPARAM_INFO
	.align		4
.L_17:
        /*0028*/ 	.byte	0x04, 0x17
        /*002a*/ 	.short	(.L_19 - .L_18)
.L_18:
        /*002c*/ 	.word	0x00000000
        /*0030*/ 	.short	0x0002
        /*0032*/ 	.short	0x0010
        /*0034*/ 	.byte	0x00, 0xf5, 0x21, 0x00


	//----- nvinfo : EIATTR_KPARAM_INFO
	.align		4
.L_19:
        /*0038*/ 	.byte	0x04, 0x17
        /*003a*/ 	.short	(.L_21 - .L_20)
.L_20:
        /*003c*/ 	.word	0x00000000
        /*0040*/ 	.short	0x0001
        /*0042*/ 	.short	0x0008
        /*0044*/ 	.byte	0x00, 0xf5, 0x21, 0x00


	//----- nvinfo : EIATTR_KPARAM_INFO
	.align		4
.L_21:
        /*0048*/ 	.byte	0x04, 0x17
        /*004a*/ 	.short	(.L_23 - .L_22)
.L_22:
        /*004c*/ 	.word	0x00000000
        /*0050*/ 	.short	0x0000
        /*0052*/ 	.short	0x0000
        /*0054*/ 	.byte	0x00, 0xf5, 0x21, 0x00


	//----- nvinfo : EIATTR_SPARSE_MMA_MASK
	.align		4
.L_23:
        /*0058*/ 	.byte	0x03, 0x50
        /*005a*/ 	.short	0x0000


	//----- nvinfo : EIATTR_MAXREG_COUNT
	.align		4
        /*005c*/ 	.byte	0x03, 0x1b
        /*005e*/ 	.short	0x00ff


	//----- nvinfo : EIATTR_MERCURY_ISA_VERSION
	.align		4
        /*0060*/ 	.byte	0x03, 0x5f
        /*0062*/ 	.short	0x0101


	//----- nvinfo : EIATTR_VRC_CTA_INIT_COUNT
	.align		4
        /*0064*/ 	.byte	0x02, 0x4a
	.zero		1
	.zero		1


	//----- nvinfo : EIATTR_EXIT_INSTR_OFFSETS
	.align		4
        /*0068*/ 	.byte	0x04, 0x1c
        /*006a*/ 	.short	(.L_25 - .L_24)


	//   ....[0]....
.L_24:
        /*006c*/ 	.word	0x00000090


	//   ....[1]....
        /*0070*/ 	.word	0x000000f0


	//   ....[2]....
        /*0074*/ 	.word	0x00000540


	//   ....[3]....
        /*0078*/ 	.word	0x00000740


	//   ....[4]....
        /*007c*/ 	.word	0x000008c0


	//   ....[5]....
        /*0080*/ 	.word	0x00000a50


	//----- nvinfo : EIATTR_CBANK_PARAM_SIZE
	.align		4
.L_25:
        /*0084*/ 	.byte	0x03, 0x19
        /*0086*/ 	.short	0x0020


	//----- nvinfo : EIATTR_PARAM_CBANK
	.align		4
        /*0088*/ 	.byte	0x04, 0x0a
        /*008a*/ 	.short	(.L_27 - .L_26)
	.align		4
.L_26:
        /*008c*/ 	.word	index@(.nv.constant0._ZN2vt4cuda10embed_fp16EPKiPK6__halfPS3_ii)
        /*0090*/ 	.short	0x0380
        /*0092*/ 	.short	0x0020


	//----- nvinfo : EIATTR_SW_WAR
	.align		4
.L_27:
        /*0094*/ 	.byte	0x04, 0x36
        /*0096*/ 	.short	(.L_29 - .L_28)
.L_28:
        /*0098*/ 	.word	0x00000008
.L_29:


//--------------------- .nv.info._ZN2vt4cuda11embed_floatEPKiPKfPfii --------------------------
	.section	.nv.info._ZN2vt4cuda11embed_floatEPKiPKfPfii,"",@"SHT_CUDA_INFO"
	.sectionflags	@""
	.align	4


	//----- nvinfo : EIATTR_CUDA_API_VERSION
	.align		4
        /*0000*/ 	.byte	0x04, 0x37
        /*0002*/ 	.short	(.L_31 - .L_30)
.L_30:
        /*0004*/ 	.word	0x00000082


	//----- nvinfo : EIATTR_KPARAM_INFO
	.align		4
.L_31:
        /*0008*/ 	.byte	0x04, 0x17
        /*000a*/ 	.short	(.L_33 - .L_32)
.L_32:
        /*000c*/ 	.word	0x00000000
        /*0010*/ 	.short	0x0004
        /*0012*/ 	.short	0x001c
        /*0014*/ 	.byte	0x00, 0xf0, 0x11, 0x00


	//----- nvinfo : EIATTR_KPARAM_INFO
	.align		4
.L_33:
        /*0018*/ 	.byte	0x04, 0x17
        /*001a*/ 	.short	(.L_35 - .L_34)
.L_34:
        /*001c*/ 	.word	0x00000000
        /*0020*/ 	.short	0x0003
        /*0022*/ 	.short	0x0018
        /*0024*/ 	.byte	0x00, 0xf0, 0x11, 0x00


	//----- nvinfo : EIATTR_KPARAM_INFO
	.align		4
.L_35:
        /*0028*/ 	.byte	0x04, 0x17
        /*002a*/ 	.short	(.L_37 - .L_36)
.L_36:
        /*002c*/ 	.word	0x00000000
        /*0030*/ 	.short	0x0002
        /*0032*/ 	.short	0x0010
        /*0034*/ 	.byte	0x00, 0xf5, 0x21, 0x00


	//----- nvinfo : EIATTR_KPARAM_INFO
	.align		4
.L_37:
        /*0038*/ 	.byte	0x04, 0x17
        /*003a*/ 	.short	(.L_39 - .L_38)
.L_38:
        /*003c*/ 	.word	0x00000000
        /*0040*/ 	.short	0x0001
        /*0042*/ 	.short	0x0008
        /*0044*/ 	.byte	0x00, 0xf5, 0x21, 0x00


	//----- nvinfo : EIATTR_KPARAM_INFO
	.align		4
.L_39:
        /*0048*/ 	.byte	0x04, 0x17
        /*004a*/ 	.short	(.L_41 - .L_40)
.L_40:
        /*004c*/ 	.word	0x00000000
        /*0050*/ 	.short	0x0000
        /*0052*/ 	.short	0x0000
        /*0054*/ 	.byte	0x00, 0xf5, 0x21, 0x00


	//----- nvinfo : EIATTR_SPARSE_MMA_MASK
	.align		4
.L_41:
        /*0058*/ 	.byte	0x03, 0x50
        /*005a*/ 	.short	0x0000


	//----- nvinfo : EIATTR_MAXREG_COUNT
	.align		4
        /*005c*/ 	.byte	0x03, 0x1b
        /*005e*/ 	.short	0x00ff


	//----- nvinfo : EIATTR_MERCURY_ISA_VERSION
	.align		4
        /*0060*/ 	.byte	0x03, 0x5f
        /*0062*/ 	.short	0x0101


	//----- nvinfo : EIATTR_VRC_CTA_INIT_COUNT
	.align		4
        /*0064*/ 	.byte	0x02, 0x4a
	.zero		1
	.zero		1


	//----- nvinfo : EIATTR_EXIT_INSTR_OFFSETS
	.align		4
        /*0068*/ 	.byte	0x04, 0x1c
        /*006a*/ 	.short	(.L_43 - .L_42)


	//   ....[0]....
.L_42:
        /*006c*/ 	.word	0x00000090


	//   ....[1]....
        /*0070*/ 	.word	0x000000f0


	//   ....[2]....
        /*0074*/ 	.word	0x00000540


	//   ....[3]....
        /*0078*/ 	.word	0x00000740


	//   ....[4]....
        /*007c*/ 	.word	0x000008c0


	//   ....[5]....
        /*0080*/ 	.word	0x00000a50


	//----- nvinfo : EIATTR_CBANK_PARAM_SIZE
	.align		4
.L_43:
        /*0084*/ 	.byte	0x03, 0x19
        /*0086*/ 	.short	0x0020


	//----- nvinfo : EIATTR_PARAM_CBANK
	.align		4
        /*0088*/ 	.byte	0x04, 0x0a
        /*008a*/ 	.short	(.L_45 - .L_44)
	.align		4
.L_44:
        /*008c*/ 	.word	index@(.nv.constant0._ZN2vt4cuda11embed_floatEPKiPKfPfii)
        /*0090*/ 	.short	0x0380
        /*0092*/ 	.short	0x0020


	//----- nvinfo : EIATTR_SW_WAR
	.align		4
.L_45:
        /*0094*/ 	.byte	0x04, 0x36
        /*0096*/ 	.short	(.L_47 - .L_46)
.L_46:
        /*0098*/ 	.word	0x00000008
.L_47:


//--------------------- .nv.callgraph             --------------------------
	.section	.nv.callgraph,"",@"SHT_CUDA_CALLGRAPH"
	.align	4
	.sectionentsize	8
	.align		4
        /*0000*/ 	.word	0x00000000
	.align		4
        /*0004*/ 	.word	0xffffffff
	.align		4
        /*0008*/ 	.word	0x00000000
	.align		4
        /*000c*/ 	.word	0xfffffffe
	.align		4
        /*0010*/ 	.word	0x00000000
	.align		4
        /*0014*/ 	.word	0xfffffffd
	.align		4
        /*0018*/ 	.word	0x00000000
	.align		4
        /*001c*/ 	.word	0xfffffffc


//--------------------- .text._ZN2vt4cuda10embed_fp16EPKiPK6__halfPS3_ii --------------------------
	.section	.text._ZN2vt4cuda10embed_fp16EPKiPK6__halfPS3_ii,"ax",@progbits
	.align	128
        .global         _ZN2vt4cuda10embed_fp16EPKiPK6__halfPS3_ii
        .type           _ZN2vt4cuda10embed_fp16EPKiPK6__halfPS3_ii,@function
        .size           _ZN2vt4cuda10embed_fp16EPKiPK6__halfPS3_ii,(.L_x_12 - _ZN2vt4cuda10embed_fp16EPKiPK6__halfPS3_ii)
        .other          _ZN2vt4cuda10embed_fp16EPKiPK6__halfPS3_ii,@"STO_CUDA_ENTRY STV_DEFAULT"
_ZN2vt4cuda10embed_fp16EPKiPK6__halfPS3_ii:
.text._ZN2vt4cuda10embed_fp16EPKiPK6__halfPS3_ii:
[----:B------:R-:W-:Y:S01]  /*0000*/  LDC R1, c[0x0][0x37c] ;  /* 0x0000df00ff017b82 */ /* 0x000fe20000000800 */
[----:B------:R-:W0:Y:S07]  /*0010*/  S2R R0, SR_TID.X ;  /* 0x0000000000007919 */ /* 0x000e2e0000002100 */
[----:B------:R-:W0:Y:S01]  /*0020*/  S2UR UR4, SR_CTAID.X ;  /* 0x00000000000479c3 */ /* 0x000e220000002500 */
[----:B------:R-:W1:Y:S07]  /*0030*/  LDCU UR5, c[0x0][0x398] ;  /* 0x00007300ff0577ac */ /* 0x000e6e0008000800 */
[----:B------:R-:W0:Y:S02]  /*0040*/  LDC R3, c[0x0][0x360] ;  /* 0x0000d800ff037b82 */ /* 0x000e240000000800 */
[----:B0-----:R-:W-:Y:S01]  /*0050*/  IMAD R3, R3, UR4, R0 ;  /* 0x0000000403037c24 */ /* 0x001fe2000f8e0200 */
[----:B-1----:R-:W-:-:S04]  /*0060*/  USHF.R.S32.HI UR4, URZ, 0x1f, UR5 ;  /* 0x0000001fff047899 */ /* 0x002fc80008011405 */
[----:B------:R-:W-:-:S04]  /*0070*/  ISETP.GE.U32.AND P0, PT, R3, UR5, PT ;  /* 0x0000000503007c0c */ /* 0x000fc8000bf06070 */
[----:B------:R-:W-:-:S13]  /*0080*/  ISETP.GE.U32.AND.EX P0, PT, RZ, UR4, PT, P0 ;  /* 0x00000004ff007c0c */ /* 0x000fda000bf06100 */
[----:B------:R-:W-:Y:S05]  /*0090*/  @P0 EXIT ;  /* 0x000000000000094d */ /* 0x000fea0003800000 */
[----:B------:R-:W0:Y:S01]  /*00a0*/  LDC R0, c[0x0][0x39c] ;  /* 0x0000e700ff007b82 */ /* 0x000e220000000800 */
[----:B------:R-:W1:Y:S02]  /*00b0*/  LDCU.64 UR4, c[0x0][0x380] ;  /* 0x00007000ff0477ac */ /* 0x000e640008000a00 */
[----:B-1----:R-:W-:-:S04]  /*00c0*/  LEA R4, P1, R3, UR4, 0x2 ;  /* 0x0000000403047c11 */ /* 0x002fc8000f8210ff */
[----:B------:R-:W-:Y:S02]  /*00d0*/  LEA.HI.X R5, R3, UR5, RZ, 0x2, P1 ;  /* 0x0000000503057c11 */ /* 0x000fe400088f14ff */
[----:B0-----:R-:W-:-:S13]  /*00e0*/  ISETP.GE.AND P0, PT, R0, 0x1, PT ;  /* 0x000000010000780c */ /* 0x001fda0003f06270 */
[----:B------:R-:W-:Y:S05]  /*00f0*/  @!P0 EXIT ;  /* 0x000000000000894d */ /* 0x000fea0003800000 */
[----:B------:R-:W0:Y:S02]  /*0100*/  LDCU.64 UR4, c[0x0][0x358] ;  /* 0x00006b00ff0477ac */ /* 0x000e240008000a00 */
[----:B0-----:R-:W2:Y:S01]  /*0110*/  LDG.E R5, desc[UR4][R4.64] ;  /* 0x0000000404057981 */ /* 0x001ea2000c1e1900 */
[C---:B------:R-:W-:Y:S01]  /*0120*/  ISETP.GE.U32.AND P1, PT, R0.reuse, 0x10, PT ;  /* 0x000000100000780c */ /* 0x040fe20003f26070 */
[----:B------:R-:W-:Y:S01]  /*0130*/  IMAD.MOV.U32 R9, RZ, RZ, RZ ;  /* 0x000000ffff097224 */ /* 0x000fe200078e00ff */
[----:B------:R-:W-:Y:S02]  /*0140*/  SHF.R.S32.HI R2, RZ, 0x1f, R0 ;  /* 0x0000001fff027819 */ /* 0x000fe40000011400 */
[----:B------:R-:W-:-:S03]  /*0150*/  LOP3.LUT R10, R0, 0xf, RZ, 0xc0, !PT ;  /* 0x0000000f000a7812 */ /* 0x000fc600078ec0ff */
[----:B------:R-:W-:Y:S01]  /*0160*/  IMAD R11, R2, R3, RZ ;  /* 0x00000003020b7224 */ /* 0x000fe200078e02ff */
[----:B------:R-:W-:Y:S01]  /*0170*/  ISETP.NE.AND P0, PT, R10, RZ, PT ;  /* 0x000000ff0a00720c */ /* 0x000fe20003f05270 */
[----:B------:R-:W-:-:S04]  /*0180*/  IMAD.WIDE.U32 R2, R3, R0, RZ ;  /* 0x0000000003027225 */ /* 0x000fc800078e00ff */
[----:B------:R-:W-:Y:S02]  /*0190*/  IMAD.IADD R11, R3, 0x1, R11 ;  /* 0x00000001030b7824 */ /* 0x000fe400078e020b */
[----:B--2---:R-:W-:-:S05]  /*01a0*/  IMAD R8, R5, R0, RZ ;  /* 0x0000000005087224 */ /* 0x004fca00078e02ff */
[----:B------:R-:W-:Y:S01]  /*01b0*/  SHF.R.S32.HI R13, RZ, 0x1f, R8 ;  /* 0x0000001fff0d7819 */ /* 0x000fe20000011408 */
[----:B------:R-:W-:Y:S06]  /*01c0*/  @!P1 BRA `(.L_x_0) ;  /* 0x0000000000dc9947 */ /* 0x000fec0003800000 */
[----:B------:R-:W0:Y:S01]  /*01d0*/  LDCU.64 UR6, c[0x0][0x390] ;  /* 0x00007200ff0677ac */ /* 0x000e220008000a00 */
[----:B------:R-:W-:Y:S01]  /*01e0*/  LOP3.LUT R9, R0, 0x7ffffff0, RZ, 0xc0, !PT ;  /* 0x7ffffff000097812 */ /* 0x000fe200078ec0ff */
[----:B------:R-:W1:Y:S04]  /*01f0*/  LDCU.64 UR8, c[0x0][0x388] ;  /* 0x00007100ff0877ac */ /* 0x000e680008000a00 */
[----:B------:R-:W-:Y:S01]  /*0200*/  IMAD.MOV R12, RZ, RZ, -R9 ;  /* 0x000000ffff0c7224 */ /* 0x000fe200078e0a09 */
[----:B0-----:R-:W-:Y:S02]  /*0210*/  LEA R16, P1, R2, UR6, 0x1 ;  /* 0x0000000602107c11 */ /* 0x001fe4000f8208ff */
[----:B-1----:R-:W-:Y:S02]  /*0220*/  LEA R14, P3, R8, UR8, 0x1 ;  /* 0x00000008080e7c11 */ /* 0x002fe4000f8608ff */
[----:B------:R-:W-:-:S02]  /*0230*/  IADD3 R16, P2, PT, R16, 0x10, RZ ;  /* 0x0000001010107810 */ /* 0x000fc40007f5e0ff */
[----:B------:R-:W-:Y:S02]  /*0240*/  IADD3 R14, P4, PT, R14, 0x10, RZ ;  /* 0x000000100e0e7810 */ /* 0x000fe40007f9e0ff */
[----:B------:R-:W-:Y:S02]  /*0250*/  LEA.HI.X R23, R2, UR7, R11, 0x1, P1 ;  /* 0x0000000702177c11 */ /* 0x000fe400088f0c0b */
[----:B------:R-:W-:-:S03]  /*0260*/  LEA.HI.X R15, R8, UR9, R13, 0x1, P3 ;  /* 0x00000009080f7c11 */ /* 0x000fc600098f0c0d */
[----:B------:R-:W-:Y:S02]  /*0270*/  IMAD.X R23, RZ, RZ, R23, P2 ;  /* 0x000000ffff177224 */ /* 0x000fe400010e0617 */
[----:B------:R-:W-:-:S07]  /*0280*/  IMAD.X R15, RZ, RZ, R15, P4 ;  /* 0x000000ffff0f7224 */ /* 0x000fce00020e060f */
.L_x_1:
[----:B------:R-:W-:Y:S02]  /*0290*/  IMAD.MOV.U32 R4, RZ, RZ, R14 ;  /* 0x000000ffff047224 */ /* 0x000fe400078e000e */
[----:B------:R-:W-:-:S05]  /*02a0*/  IMAD.MOV.U32 R5, RZ, RZ, R15 ;  /* 0x000000ffff057224 */ /* 0x000fca00078e000f */
[----:B------:R-:W2:Y:S01]  /*02b0*/  LDG.E.U16 R15, desc[UR4][R4.64+-0x10] ;  /* 0xfffff004040f7981 */ /* 0x000ea2000c1e1500 */
[----:B-1----:R-:W-:Y:S02]  /*02c0*/  IMAD.MOV.U32 R6, RZ, RZ, R16 ;  /* 0x000000ffff067224 */ /* 0x002fe400078e0010 */
[----:B------:R-:W-:-:S05]  /*02d0*/  IMAD.MOV.U32 R7, RZ, RZ, R23 ;  /* 0x000000ffff077224 */ /* 0x000fca00078e0017 */
[----:B--2---:R0:W-:Y:S04]  /*02e0*/  STG.E.U16 desc[UR4][R6.64+-0x10], R15 ;  /* 0xfffff00f06007986 */ /* 0x0041e8000c101504 */
[----:B------:R-:W2:Y:S04]  /*02f0*/  LDG.E.U16 R17, desc[UR4][R4.64+-0xe] ;  /* 0xfffff20404117981 */ /* 0x000ea8000c1e1500 */
[----:B--2---:R1:W-:Y:S04]  /*0300*/  STG.E.U16 desc[UR4][R6.64+-0xe], R17 ;  /* 0xfffff21106007986 */ /* 0x0043e8000c101504 */
[----:B------:R-:W2:Y:S04]  /*0310*/  LDG.E.U16 R19, desc[UR4][R4.64+-0xc] ;  /* 0xfffff40404137981 */ /* 0x000ea8000c1e1500 */
[----:B--2---:R2:W-:Y:S04]  /*0320*/  STG.E.U16 desc[UR4][R6.64+-0xc], R19 ;  /* 0xfffff41306007986 */ /* 0x0045e8000c101504 */
[----:B------:R-:W3:Y:S04]  /*0330*/  LDG.E.U16 R21, desc[UR4][R4.64+-0xa] ;  /* 0xfffff60404157981 */ /* 0x000ee8000c1e1500 */
[----:B---3--:R3:W-:Y:S04]  /*0340*/  STG.E.U16 desc[UR4][R6.64+-0xa], R21 ;  /* 0xfffff61506007986 */ /* 0x0087e8000c101504 */
[----:B------:R-:W4:Y:S04]  /*0350*/  LDG.E.U16 R23, desc[UR4][R4.64+-0x8] ;  /* 0xfffff80404177981 */ /* 0x000f28000c1e1500 */
[----:B----4-:R4:W-:Y:S04]  /*0360*/  STG.E.U16 desc[UR4][R6.64+-0x8], R23 ;  /* 0xfffff81706007986 */ /* 0x0109e8000c101504 */
[----:B------:R-:W5:Y:S04]  /*0370*/  LDG.E.U16 R25, desc[UR4][R4.64+-0x6] ;  /* 0xfffffa0404197981 */ /* 0x000f68000c1e1500 */
[----:B-----5:R5:W-:Y:S04]  /*0380*/  STG.E.U16 desc[UR4][R6.64+-0x6], R25 ;  /* 0xfffffa1906007986 */ /* 0x020be8000c101504 */
[----:B0-----:R-:W2:Y:S04]  /*0390*/  LDG.E.U16 R15, desc[UR4][R4.64+-0x4] ;  /* 0xfffffc04040f7981 */ /* 0x001ea8000c1e1500 */
[----:B--2---:R0:W-:Y:S04]  /*03a0*/  STG.E.U16 desc[UR4][R6.64+-0x4], R15 ;  /* 0xfffffc0f06007986 */ /* 0x0041e8000c101504 */
[----:B-1----:R-:W2:Y:S04]  /*03b0*/  LDG.E.U16 R17, desc[UR4][R4.64+-0x2] ;  /* 0xfffffe0404117981 */ /* 0x002ea8000c1e1500 */
[----:B--2---:R1:W-:Y:S04]  /*03c0*/  STG.E.U16 desc[UR4][R6.64+-0x2], R17 ;  /* 0xfffffe1106007986 */ /* 0x0043e8000c101504 */
[----:B------:R-:W2:Y:S04]  /*03d0*/  LDG.E.U16 R19, desc[UR4][R4.64] ;  /* 0x0000000404137981 */ /* 0x000ea8000c1e1500 */
[----:B--2---:R2:W-:Y:S04]  /*03e0*/  STG.E.U16 desc[UR4][R6.64], R19 ;  /* 0x0000001306007986 */ /* 0x0045e8000c101504 */
[----:B---3--:R-:W3:Y:S04]  /*03f0*/  LDG.E.U16 R21, desc[UR4][R4.64+0x2] ;  /* 0x0000020404157981 */ /* 0x008ee8000c1e1500 */
[----:B---3--:R3:W-:Y:S04]  /*0400*/  STG.E.U16 desc[UR4][R6.64+0x2], R21 ;  /* 0x0000021506007986 */ /* 0x0087e8000c101504 */
[----:B----4-:R-:W4:Y:S04]  /*0410*/  LDG.E.U16 R23, desc[UR4][R4.64+0x4] ;  /* 0x0000040404177981 */ /* 0x010f28000c1e1500 */
[----:B----4-:R4:W-:Y:S04]  /*0420*/  STG.E.U16 desc[UR4][R6.64+0x4], R23 ;  /* 0x0000041706007986 */ /* 0x0109e8000c101504 */
[----:B-----5:R-:W5:Y:S04]  /*0430*/  LDG.E.U16 R25, desc[UR4][R4.64+0x6] ;  /* 0x0000060404197981 */ /* 0x020f68000c1e1500 */
[----:B-----5:R-:W-:Y:S04]  /*0440*/  STG.E.U16 desc[UR4][R6.64+0x6], R25 ;  /* 0x0000061906007986 */ /* 0x020fe8000c101504 */
[----:B0-----:R-:W5:Y:S04]  /*0450*/  LDG.E.U16 R15, desc[UR4][R4.64+0x8] ;  /* 0x00000804040f7981 */ /* 0x001f68000c1e1500 */
[----:B-----5:R0:W-:Y:S04]  /*0460*/  STG.E.U16 desc[UR4][R6.64+0x8], R15 ;  /* 0x0000080f06007986 */ /* 0x0201e8000c101504 */
[----:B-1----:R-:W5:Y:S04]  /*0470*/  LDG.E.U16 R17, desc[UR4][R4.64+0xa] ;  /* 0x00000a0404117981 */ /* 0x002f68000c1e1500 */
[----:B-----5:R1:W-:Y:S04]  /*0480*/  STG.E.U16 desc[UR4][R6.64+0xa], R17 ;  /* 0x00000a1106007986 */ /* 0x0203e8000c101504 */
[----:B--2---:R-:W2:Y:S01]  /*0490*/  LDG.E.U16 R19, desc[UR4][R4.64+0xc] ;  /* 0x00000c0404137981 */ /* 0x004ea2000c1e1500 */
[----:B------:R-:W-:-:S05]  /*04a0*/  VIADD R12, R12, 0x10 ;  /* 0x000000100c0c7836 */ /* 0x000fca0000000000 */
[----:B------:R-:W-:Y:S01]  /*04b0*/  ISETP.NE.AND P1, PT, R12, RZ, PT ;  /* 0x000000ff0c00720c */ /* 0x000fe20003f25270 */
[----:B--2---:R1:W-:Y:S04]  /*04c0*/  STG.E.U16 desc[UR4][R6.64+0xc], R19 ;  /* 0x00000c1306007986 */ /* 0x0043e8000c101504 */
[----:B---3--:R-:W2:Y:S01]  /*04d0*/  LDG.E.U16 R21, desc[UR4][R4.64+0xe] ;  /* 0x00000e0404157981 */ /* 0x008ea2000c1e1500 */
[----:B------:R-:W-:Y:S02]  /*04e0*/  IADD3 R16, P2, PT, R6, 0x20, RZ ;  /* 0x0000002006107810 */ /* 0x000fe40007f5e0ff */
[----:B------:R-:W-:-:S03]  /*04f0*/  IADD3 R14, P3, PT, R4, 0x20, RZ ;  /* 0x00000020040e7810 */ /* 0x000fc60007f7e0ff */
[----:B----4-:R-:W-:Y:S02]  /*0500*/  IMAD.X R23, RZ, RZ, R7, P2 ;  /* 0x000000ffff177224 */ /* 0x010fe400010e0607 */
[----:B0-----:R-:W-:Y:S01]  /*0510*/  IMAD.X R15, RZ, RZ, R5, P3 ;  /* 0x000000ffff0f7224 */ /* 0x001fe200018e0605 */
[----:B--2---:R1:W-:Y:S01]  /*0520*/  STG.E.U16 desc[UR4][R6.64+0xe], R21 ;  /* 0x00000e1506007986 */ /* 0x0043e2000c101504 */
[----:B------:R-:W-:Y:S06]  /*0530*/  @P1 BRA `(.L_x_1) ;  /* 0xfffffffc00541947 */ /* 0x000fec000383ffff */
.L_x_0:
[----:B------:R-:W-:Y:S05]  /*0540*/  @!P0 EXIT ;  /* 0x000000000000894d */ /* 0x000fea0003800000 */
[----:B------:R-:W-:Y:S02]  /*0550*/  ISETP.GE.U32.AND P1, PT, R10, 0x8, PT ;  /* 0x000000080a00780c */ /* 0x000fe40003f26070 */
[----:B------:R-:W-:-:S04]  /*0560*/  LOP3.LUT R12, R0, 0x7, RZ, 0xc0, !PT ;  /* 0x00000007000c7812 */ /* 0x000fc800078ec0ff */
[----:B------:R-:W-:-:S07]  /*0570*/  ISETP.NE.AND P0, PT, R12, RZ, PT ;  /* 0x000000ff0c00720c */ /* 0x000fce0003f05270 */
[----:B------:R-:W-:Y:S06]  /*0580*/  @!P1 BRA `(.L_x_2) ;  /* 0x00000000006c9947 */ /* 0x000fec0003800000 */
[----:B------:R-:W1:Y:S01]  /*0590*/  LDCU.64 UR6, c[0x0][0x388] ;  /* 0x00007100ff0677ac */ /* 0x000e620008000a00 */
[----:B------:R-:W-:-:S05]  /*05a0*/  IADD3 R4, P1, PT, R8, R9, RZ ;  /* 0x0000000908047210 */ /* 0x000fca0007f3e0ff */
[----:B------:R-:W-:Y:S01]  /*05b0*/  IMAD.X R5, RZ, RZ, R13, P1 ;  /* 0x000000ffff057224 */ /* 0x000fe200008e060d */
[----:B-1----:R-:W-:-:S04]  /*05c0*/  LEA R6, P1, R4, UR6, 0x1 ;  /* 0x0000000604067c11 */ /* 0x002fc8000f8208ff */
[----:B------:R-:W-:Y:S01]  /*05d0*/  LEA.HI.X R7, R4, UR7, R5, 0x1, P1 ;  /* 0x0000000704077c11 */ /* 0x000fe200088f0c05 */
[----:B------:R-:W0:Y:S04]  /*05e0*/  LDCU.64 UR6, c[0x0][0x390] ;  /* 0x00007200ff0677ac */ /* 0x000e280008000a00 */
[----:B------:R-:W2:Y:S01]  /*05f0*/  LDG.E.U16 R15, desc[UR4][R6.64] ;  /* 0x00000004060f7981 */ /* 0x000ea2000c1e1500 */
[----:B------:R-:W-:-:S05]  /*0600*/  IADD3 R5, P1, PT, R9, R2, RZ ;  /* 0x0000000209057210 */ /* 0x000fca0007f3e0ff */
[----:B------:R-:W-:Y:S01]  /*0610*/  IMAD.X R10, RZ, RZ, R11, P1 ;  /* 0x000000ffff0a7224 */ /* 0x000fe200008e060b */
[----:B0-----:R-:W-:-:S04]  /*0620*/  LEA R4, P1, R5, UR6, 0x1 ;  /* 0x0000000605047c11 */ /* 0x001fc8000f8208ff */
[----:B------:R-:W-:-:S05]  /*0630*/  LEA.HI.X R5, R5, UR7, R10, 0x1, P1 ;  /* 0x0000000705057c11 */ /* 0x000fca00088f0c0a */
[----:B--2---:R0:W-:Y:S04]  /*0640*/  STG.E.U16 desc[UR4][R4.64], R15 ;  /* 0x0000000f04007986 */ /* 0x0041e8000c101504 */
[----:B------:R-:W2:Y:S04]  /*0650*/  LDG.E.U16 R17, desc[UR4][R6.64+0x2] ;  /* 0x0000020406117981 */ /* 0x000ea8000c1e1500 */
[----:B--2---:R1:W-:Y:S04]  /*0660*/  STG.E.U16 desc[UR4][R4.64+0x2], R17 ;  /* 0x0000021104007986 */ /* 0x0043e8000c101504 */
[----:B------:R-:W2:Y:S04]  /*0670*/  LDG.E.U16 R19, desc[UR4][R6.64+0x4] ;  /* 0x0000040406137981 */ /* 0x000ea8000c1e1500 */
[----:B--2---:R2:W-:Y:S04]  /*0680*/  STG.E.U16 desc[UR4][R4.64+0x4], R19 ;  /* 0x0000041304007986 */ /* 0x0045e8000c101504 */
[----:B------:R-:W3:Y:S04]  /*0690*/  LDG.E.U16 R21, desc[UR4][R6.64+0x6] ;  /* 0x0000060406157981 */ /* 0x000ee8000c1e1500 */
[----:B---3--:R2:W-:Y:S04]  /*06a0*/  STG.E.U16 desc[UR4][R4.64+0x6], R21 ;  /* 0x0000061504007986 */ /* 0x0085e8000c101504 */
[----:B------:R-:W3:Y:S04]  /*06b0*/  LDG.E.U16 R23, desc[UR4][R6.64+0x8] ;  /* 0x0000080406177981 */ /* 0x000ee8000c1e1500 */
[----:B---3--:R2:W-:Y:S04]  /*06c0*/  STG.E.U16 desc[UR4][R4.64+0x8], R23 ;  /* 0x0000081704007986 */ /* 0x0085e8000c101504 */
[----:B------:R-:W3:Y:S04]  /*06d0*/  LDG.E.U16 R25, desc[UR4][R6.64+0xa] ;  /* 0x00000a0406197981 */ /* 0x000ee8000c1e1500 */
[----:B---3--:R2:W-:Y:S04]  /*06e0*/  STG.E.U16 desc[UR4][R4.64+0xa], R25 ;  /* 0x00000a1904007986 */ /* 0x0085e8000c101504 */
[----:B0-----:R-:W3:Y:S04]  /*06f0*/  LDG.E.U16 R15, desc[UR4][R6.64+0xc] ;  /* 0x00000c04060f7981 */ /* 0x001ee8000c1e1500 */
[----:B---3--:R2:W-:Y:S04]  /*0700*/  STG.E.U16 desc[UR4][R4.64+0xc], R15 ;  /* 0x00000c0f04007986 */ /* 0x0085e8000c101504 */
[----:B-1----:R-:W3:Y:S01]  /*0710*/  LDG.E.U16 R17, desc[UR4][R6.64+0xe] ;  /* 0x00000e0406117981 */ /* 0x002ee2000c1e1500 */
[----:B------:R-:W-:-:S03]  /*0720*/  VIADD R9, R9, 0x8 ;  /* 0x0000000809097836 */ /* 0x000fc60000000000 */
[----:B---3--:R2:W-:Y:S04]  /*0730*/  STG.E.U16 desc[UR4][R4.64+0xe], R17 ;  /* 0x00000e1104007986 */ /* 0x0085e8000c101504 */
.L_x_2:
[----:B------:R-:W-:Y:S05]  /*0740*/  @!P0 EXIT ;  /* 0x000000000000894d */ /* 0x000fea0003800000 */
[----:B------:R-:W-:Y:S02]  /*0750*/  ISETP.GE.U32.AND P1, PT, R12, 0x4, PT ;  /* 0x000000040c00780c */ /* 0x000fe40003f26070 */
[----:B------:R-:W-:-:S04]  /*0760*/  LOP3.LUT R0, R0, 0x3, RZ, 0xc0, !PT ;  /* 0x0000000300007812 */ /* 0x000fc800078ec0ff */
[----:B------:R-:W-:-:S07]  /*0770*/  ISETP.NE.AND P0, PT, R0, RZ, PT ;  /* 0x000000ff0000720c */ /* 0x000fce0003f05270 */
[----:B------:R-:W-:Y:S06]  /*0780*/  @!P1 BRA `(.L_x_3) ;  /* 0x00000000004c9947 */ /* 0x000fec0003800000 */
[----:B------:R-:W0:Y:S01]  /*0790*/  LDCU.64 UR6, c[0x0][0x388] ;  /* 0x00007100ff0677ac */ /* 0x000e220008000a00 */
[----:B--2---:R-:W-:-:S05]  /*07a0*/  IADD3 R5, P1, PT, R8, R9, RZ ;  /* 0x0000000908057210 */ /* 0x004fca0007f3e0ff */
[----:B-1----:R-:W-:Y:S01]  /*07b0*/  IMAD.X R6, RZ, RZ, R13, P1 ;  /* 0x000000ffff067224 */ /* 0x002fe200008e060d */
[----:B0-----:R-:W-:-:S04]  /*07c0*/  LEA R4, P1, R5, UR6, 0x1 ;  /* 0x0000000605047c11 */ /* 0x001fc8000f8208ff */
        /* <DEDUP_REMOVED lines=12> */
[----:B------:R-:W2:Y:S01]  /*0890*/  LDG.E.U16 R21, desc[UR4][R4.64+0x6] ;  /* 0x0000060404157981 */ /* 0x000ea2000c1e1500 */
[----:B------:R-:W-:-:S03]  /*08a0*/  VIADD R9, R9, 0x4 ;  /* 0x0000000409097836 */ /* 0x000fc60000000000 */
[----:B--2---:R0:W-:Y:S04]  /*08b0*/  STG.E.U16 desc[UR4][R6.64+0x6], R21 ;  /* 0x0000061506007986 */ /* 0x0041e8000c101504 */
.L_x_3:
[----:B------:R-:W-:Y:S05]  /*08c0*/  @!P0 EXIT ;  /* 0x000000000000894d */ /* 0x000fea0003800000 */
[----:B------:R-:W3:Y:S01]  /*08d0*/  LDCU.64 UR6, c[0x0][0x388] ;  /* 0x00007100ff0677ac */ /* 0x000ee20008000a00 */
[----:B------:R-:W-:Y:S01]  /*08e0*/  IADD3 R8, P0, PT, R8, R9, RZ ;  /* 0x0000000908087210 */ /* 0x000fe20007f1e0ff */
[----:B------:R-:W-:Y:S01]  /*08f0*/  IMAD.MOV R0, RZ, RZ, -R0 ;  /* 0x000000ffff007224 */ /* 0x000fe200078e0a00 */
[----:B------:R-:W-:Y:S01]  /*0900*/  IADD3 R2, P1, PT, R9, R2, RZ ;  /* 0x0000000209027210 */ /* 0x000fe20007f3e0ff */
[----:B------:R-:W2:Y:S02]  /*0910*/  LDCU.64 UR8, c[0x0][0x390] ;  /* 0x00007200ff0877ac */ /* 0x000ea40008000a00 */
[----:B------:R-:W-:Y:S02]  /*0920*/  IMAD.X R9, RZ, RZ, R13, P0 ;  /* 0x000000ffff097224 */ /* 0x000fe400000e060d */
[----:B01----:R-:W-:Y:S01]  /*0930*/  IMAD.X R7, RZ, RZ, R11, P1 ;  /* 0x000000ffff077224 */ /* 0x003fe200008e060b */
[----:B---3--:R-:W-:Y:S02]  /*0940*/  LEA R6, P0, R8, UR6, 0x1 ;  /* 0x0000000608067c11 */ /* 0x008fe4000f8008ff */
[----:B--2---:R-:W-:-:S02]  /*0950*/  LEA R4, P2, R2, UR8, 0x1 ;  /* 0x0000000802047c11 */ /* 0x004fc4000f8408ff */
[----:B------:R-:W-:Y:S02]  /*0960*/  LEA.HI.X R9, R8, UR7, R9, 0x1, P0 ;  /* 0x0000000708097c11 */ /* 0x000fe400080f0c09 */
[----:B------:R-:W-:-:S09]  /*0970*/  LEA.HI.X R7, R2, UR9, R7, 0x1, P2 ;  /* 0x0000000902077c11 */ /* 0x000fd200090f0c07 */
.L_x_4:
[----:B0-----:R-:W-:Y:S02]  /*0980*/  IMAD.MOV.U32 R2, RZ, RZ, R6 ;  /* 0x000000ffff027224 */ /* 0x001fe400078e0006 */
[----:B------:R-:W-:-:S05]  /*0990*/  IMAD.MOV.U32 R3, RZ, RZ, R9 ;  /* 0x000000ffff037224 */ /* 0x000fca00078e0009 */
[----:B------:R0:W2:Y:S01]  /*09a0*/  LDG.E.U16 R5, desc[UR4][R2.64] ;  /* 0x0000000402057981 */ /* 0x0000a2000c1e1500 */
[----:B------:R-:W-:Y:S01]  /*09b0*/  VIADD R0, R0, 0x1 ;  /* 0x0000000100007836 */ /* 0x000fe20000000000 */
[----:B------:R-:W-:-:S04]  /*09c0*/  IADD3 R6, P1, PT, R6, 0x2, RZ ;  /* 0x0000000206067810 */ /* 0x000fc80007f3e0ff */
[----:B------:R-:W-:Y:S01]  /*09d0*/  ISETP.NE.AND P0, PT, R0, RZ, PT ;  /* 0x000000ff0000720c */ /* 0x000fe20003f05270 */
[----:B------:R-:W-:Y:S02]  /*09e0*/  IMAD.X R9, RZ, RZ, R9, P1 ;  /* 0x000000ffff097224 */ /* 0x000fe400008e0609 */
[----:B0-----:R-:W-:Y:S01]  /*09f0*/  IMAD.MOV.U32 R2, RZ, RZ, R4 ;  /* 0x000000ffff027224 */ /* 0x001fe200078e0004 */
[----:B------:R-:W-:Y:S01]  /*0a00*/  IADD3 R4, P2, PT, R4, 0x2, RZ ;  /* 0x0000000204047810 */ /* 0x000fe20007f5e0ff */
[----:B------:R-:W-:-:S04]  /*0a10*/  IMAD.MOV.U32 R3, RZ, RZ, R7 ;  /* 0x000000ffff037224 */ /* 0x000fc800078e0007 */
[----:B------:R-:W-:Y:S01]  /*0a20*/  IMAD.X R7, RZ, RZ, R7, P2 ;  /* 0x000000ffff077224 */ /* 0x000fe200010e0607 */
[----:B--2---:R0:W-:Y:S03]  /*0a30*/  STG.E.U16 desc[UR4][R2.64], R5 ;  /* 0x0000000502007986 */ /* 0x0041e6000c101504 */
[----:B------:R-:W-:Y:S05]  /*0a40*/  @P0 BRA `(.L_x_4) ;  /* 0xfffffffc00cc0947 */ /* 0x000fea000383ffff */
[----:B------:R-:W-:Y:S05]  /*0a50*/  EXIT ;  /* 0x000000000000794d */ /* 0x000fea0003800000 */
.L_x_5:
[----:B------:R-:W-:-:S00]  /*0a60*/  BRA `(.L_x_5) ;  /* 0xfffffffc00fc7947 */ /* 0x000fc0000383ffff */
[----:B------:R-:W-:-:S00]  /*0a70*/  NOP ;  /* 0x0000000000007918 */ /* 0x000fc00000000000 */
        /* <DEDUP_REMOVED lines=8> */
.L_x_12:


//--------------------- .text._ZN2vt4cuda11embed_floatEPKiPKfPfii --------------------------
	.section	.text._ZN2vt4cuda11embed_floatEPKiPKfPfii,"ax",@progbits
	.align	128
        .global         _ZN2vt4cuda11embed_floatEPKiPKfPfii
        .type           _ZN2vt4cuda11embed_floatEPKiPKfPfii,@function
        .size           _ZN2vt4cuda11embed_floatEPKiPKfPfii,(.L_x_13 - _ZN2vt4cuda11embed_floatEPKiPKfPfii)
        .other          _ZN2vt4cuda11embed_floatEPKiPKfPfii,@"STO_CUDA_ENTRY STV_DEFAULT"
_ZN2vt4cuda11embed_floatEPKiPKfPfii:
.text._ZN2vt4cuda11embed_floatEPKiPKfPfii:
        /* <DEDUP_REMOVED lines=41> */
.L_x_7:
[----:B------:R-:W-:Y:S02]  /*0290*/  IMAD.MOV.U32 R6, RZ, RZ, R16 ;  /* 0x000000ffff067224 */ /* 0x000fe400078e0010 */
[----:B------:R-:W-:-:S05]  /*02a0*/  IMAD.MOV.U32 R7, RZ, RZ, R15 ;  /* 0x000000ffff077224 */ /* 0x000fca00078e000f */
[----:B------:R-:W2:Y:S01]  /*02b0*/  LDG.E R15, desc[UR4][R6.64+-0x20] ;  /* 0xffffe004060f7981 */ /* 0x000ea2000c1e1900 */
[----:B-1----:R-:W-:Y:S02]  /*02c0*/  IMAD.MOV.U32 R4, RZ, RZ, R14 ;  /* 0x000000ffff047224 */ /* 0x002fe400078e000e */
[----:B------:R-:W-:-:S05]  /*02d0*/  IMAD.MOV.U32 R5, RZ, RZ, R23 ;  /* 0x000000ffff057224 */ /* 0x000fca00078e0017 */
[----:B--2---:R0:W-:Y:S04]  /*02e0*/  STG.E desc[UR4][R4.64+-0x20], R15 ;  /* 0xffffe00f04007986 */ /* 0x0041e8000c101904 */
[----:B------:R-:W2:Y:S04]  /*02f0*/  LDG.E R17, desc[UR4][R6.64+-0x1c] ;  /* 0xffffe40406117981 */ /* 0x000ea8000c1e1900 */
[----:B--2---:R1:W-:Y:S04]  /*0300*/  STG.E desc[UR4][R4.64+-0x1c], R17 ;  /* 0xffffe41104007986 */ /* 0x0043e8000c101904 */
[----:B------:R-:W2:Y:S04]  /*0310*/  LDG.E R19, desc[UR4][R6.64+-0x18] ;  /* 0xffffe80406137981 */ /* 0x000ea8000c1e1900 */
[----:B--2---:R2:W-:Y:S04]  /*0320*/  STG.E desc[UR4][R4.64+-0x18], R19 ;  /* 0xffffe81304007986 */ /* 0x0045e8000c101904 */
[----:B------:R-:W3:Y:S04]  /*0330*/  LDG.E R21, desc[UR4][R6.64+-0x14] ;  /* 0xffffec0406157981 */ /* 0x000ee8000c1e1900 */
[----:B---3--:R3:W-:Y:S04]  /*0340*/  STG.E desc[UR4][R4.64+-0x14], R21 ;  /* 0xffffec1504007986 */ /* 0x0087e8000c101904 */
[----:B------:R-:W4:Y:S04]  /*0350*/  LDG.E R23, desc[UR4][R6.64+-0x10] ;  /* 0xfffff00406177981 */ /* 0x000f28000c1e1900 */
[----:B----4-:R4:W-:Y:S04]  /*0360*/  STG.E desc[UR4][R4.64+-0x10], R23 ;  /* 0xfffff01704007986 */ /* 0x0109e8000c101904 */
[----:B------:R-:W5:Y:S04]  /*0370*/  LDG.E R25, desc[UR4][R6.64+-0xc] ;  /* 0xfffff40406197981 */ /* 0x000f68000c1e1900 */
[----:B-----5:R5:W-:Y:S04]  /*0380*/  STG.E desc[UR4][R4.64+-0xc], R25 ;  /* 0xfffff41904007986 */ /* 0x020be8000c101904 */
[----:B0-----:R-:W2:Y:S04]  /*0390*/  LDG.E R15, desc[UR4][R6.64+-0x8] ;  /* 0xfffff804060f7981 */ /* 0x001ea8000c1e1900 */
[----:B--2---:R0:W-:Y:S04]  /*03a0*/  STG.E desc[UR4][R4.64+-0x8], R15 ;  /* 0xfffff80f04007986 */ /* 0x0041e8000c101904 */
[----:B-1----:R-:W2:Y:S04]  /*03b0*/  LDG.E R17, desc[UR4][R6.64+-0x4] ;  /* 0xfffffc0406117981 */ /* 0x002ea8000c1e1900 */
[----:B--2---:R1:W-:Y:S04]  /*03c0*/  STG.E desc[UR4][R4.64+-0x4], R17 ;  /* 0xfffffc1104007986 */ /* 0x0043e8000c101904 */
[----:B------:R-:W2:Y:S04]  /*03d0*/  LDG.E R19, desc[UR4][R6.64] ;  /* 0x0000000406137981 */ /* 0x000ea8000c1e1900 */
[----:B--2---:R2:W-:Y:S04]  /*03e0*/  STG.E desc[UR4][R4.64], R19 ;  /* 0x0000001304007986 */ /* 0x0045e8000c101904 */
[----:B---3--:R-:W3:Y:S04]  /*03f0*/  LDG.E R21, desc[UR4][R6.64+0x4] ;  /* 0x0000040406157981 */ /* 0x008ee8000c1e1900 */
[----:B---3--:R3:W-:Y:S04]  /*0400*/  STG.E desc[UR4][R4.64+0x4], R21 ;  /* 0x0000041504007986 */ /* 0x0087e8000c101904 */
[----:B----4-:R-:W4:Y:S04]  /*0410*/  LDG.E R23, desc[UR4][R6.64+0x8] ;  /* 0x0000080406177981 */ /* 0x010f28000c1e1900 */
[----:B----4-:R-:W-:Y:S04]  /*0420*/  STG.E desc[UR4][R4.64+0x8], R23 ;  /* 0x0000081704007986 */ /* 0x010fe8000c101904 */
[----:B-----5:R-:W4:Y:S04]  /*0430*/  LDG.E R25, desc[UR4][R6.64+0xc] ;  /* 0x00000c0406197981 */ /* 0x020f28000c1e1900 */
[----:B----4-:R-:W-:Y:S04]  /*0440*/  STG.E desc[UR4][R4.64+0xc], R25 ;  /* 0x00000c1904007986 */ /* 0x010fe8000c101904 */
[----:B0-----:R-:W4:Y:S04]  /*0450*/  LDG.E R15, desc[UR4][R6.64+0x10] ;  /* 0x00001004060f7981 */ /* 0x001f28000c1e1900 */
[----:B----4-:R0:W-:Y:S04]  /*0460*/  STG.E desc[UR4][R4.64+0x10], R15 ;  /* 0x0000100f04007986 */ /* 0x0101e8000c101904 */
[----:B-1----:R-:W4:Y:S04]  /*0470*/  LDG.E R17, desc[UR4][R6.64+0x14] ;  /* 0x0000140406117981 */ /* 0x002f28000c1e1900 */
[----:B----4-:R1:W-:Y:S04]  /*0480*/  STG.E desc[UR4][R4.64+0x14], R17 ;  /* 0x0000141104007986 */ /* 0x0103e8000c101904 */
[----:B--2---:R-:W2:Y:S01]  /*0490*/  LDG.E R19, desc[UR4][R6.64+0x18] ;  /* 0x0000180406137981 */ /* 0x004ea2000c1e1900 */
[----:B------:R-:W-:-:S05]  /*04a0*/  VIADD R12, R12, 0x10 ;  /* 0x000000100c0c7836 */ /* 0x000fca0000000000 */
[----:B------:R-:W-:Y:S01]  /*04b0*/  ISETP.NE.AND P1, PT, R12, RZ, PT ;  /* 0x000000ff0c00720c */ /* 0x000fe20003f25270 */
[----:B--2---:R1:W-:Y:S04]  /*04c0*/  STG.E desc[UR4][R4.64+0x18], R19 ;  /* 0x0000181304007986 */ /* 0x0043e8000c101904 */
[----:B---3--:R-:W2:Y:S01]  /*04d0*/  LDG.E R21, desc[UR4][R6.64+0x1c] ;  /* 0x00001c0406157981 */ /* 0x008ea2000c1e1900 */
[----:B------:R-:W-:Y:S02]  /*04e0*/  IADD3 R16, P2, PT, R6, 0x40, RZ ;  /* 0x0000004006107810 */ /* 0x000fe40007f5e0ff */
[----:B------:R-:W-:-:S03]  /*04f0*/  IADD3 R14, P3, PT, R4, 0x40, RZ ;  /* 0x00000040040e7810 */ /* 0x000fc60007f7e0ff */
[----:B0-----:R-:W-:Y:S02]  /*0500*/  IMAD.X R15, RZ, RZ, R7, P2 ;  /* 0x000000ffff0f7224 */ /* 0x001fe400010e0607 */
[----:B------:R-:W-:Y:S01]  /*0510*/  IMAD.X R23, RZ, RZ, R5, P3 ;  /* 0x000000ffff177224 */ /* 0x000fe200018e0605 */
[----:B--2---:R1:W-:Y:S01]  /*0520*/  STG.E desc[UR4][R4.64+0x1c], R21 ;  /* 0x00001c1504007986 */ /* 0x0043e2000c101904 */
[----:B------:R-:W-:Y:S06]  /*0530*/  @P1 BRA `(.L_x_7) ;  /* 0xfffffffc00541947 */ /* 0x000fec000383ffff */
.L_x_6:
[----:B------:R-:W-:Y:S05]  /*0540*/  @!P0 EXIT ;  /* 0x000000000000894d */ /* 0x000fea0003800000 */
[----:B------:R-:W-:Y:S02]  /*0550*/  ISETP.GE.U32.AND P1, PT, R10, 0x8, PT ;  /* 0x000000080a00780c */ /* 0x000fe40003f26070 */
[----:B------:R-:W-:-:S04]  /*0560*/  LOP3.LUT R12, R0, 0x7, RZ, 0xc0, !PT ;  /* 0x00000007000c7812 */ /* 0x000fc800078ec0ff */
[----:B------:R-:W-:-:S07]  /*0570*/  ISETP.NE.AND P0, PT, R12, RZ, PT ;  /* 0x000000ff0c00720c */ /* 0x000fce0003f05270 */
[----:B------:R-:W-:Y:S06]  /*0580*/  @!P1 BRA `(.L_x_8) ;  /* 0x00000000006c9947 */ /* 0x000fec0003800000 */
[----:B------:R-:W0:Y:S01]  /*0590*/  LDCU.64 UR6, c[0x0][0x388] ;  /* 0x00007100ff0677ac */ /* 0x000e220008000a00 */
[----:B-1----:R-:W-:-:S05]  /*05a0*/  IADD3 R4, P1, PT, R8, R9, RZ ;  /* 0x0000000908047210 */ /* 0x002fca0007f3e0ff */
[----:B------:R-:W-:Y:S01]  /*05b0*/  IMAD.X R5, RZ, RZ, R13, P1 ;  /* 0x000000ffff057224 */ /* 0x000fe200008e060d */
[----:B0-----:R-:W-:-:S04]  /*05c0*/  LEA R6, P1, R4, UR6, 0x2 ;  /* 0x0000000604067c11 */ /* 0x001fc8000f8210ff */
[----:B------:R-:W-:Y:S01]  /*05d0*/  LEA.HI.X R7, R4, UR7, R5, 0x2, P1 ;  /* 0x0000000704077c11 */ /* 0x000fe200088f1405 */
[----:B------:R-:W0:Y:S04]  /*05e0*/  LDCU.64 UR6, c[0x0][0x390] ;  /* 0x00007200ff0677ac */ /* 0x000e280008000a00 */
[----:B------:R-:W2:Y:S01]  /*05f0*/  LDG.E R15, desc[UR4][R6.64] ;  /* 0x00000004060f7981 */ /* 0x000ea2000c1e1900 */
[----:B------:R-:W-:-:S05]  /*0600*/  IADD3 R5, P1, PT, R9, R2, RZ ;  /* 0x0000000209057210 */ /* 0x000fca0007f3e0ff */
[----:B------:R-:W-:Y:S01]  /*0610*/  IMAD.X R10, RZ, RZ, R11, P1 ;  /* 0x000000ffff0a7224 */ /* 0x000fe200008e060b */
[----:B0-----:R-:W-:-:S04]  /*0620*/  LEA R4, P1, R5, UR6, 0x2 ;  /* 0x0000000605047c11 */ /* 0x001fc8000f8210ff */
[----:B------:R-:W-:-:S05]  /*0630*/  LEA.HI.X R5, R5, UR7, R10, 0x2, P1 ;  /* 0x0000000705057c11 */ /* 0x000fca00088f140a */
[----:B--2---:R0:W-:Y:S04]  /*0640*/  STG.E desc[UR4][R4.64], R15 ;  /* 0x0000000f04007986 */ /* 0x0041e8000c101904 */
[----:B------:R-:W2:Y:S04]  /*0650*/  LDG.E R17, desc[UR4][R6.64+0x4] ;  /* 0x0000040406117981 */ /* 0x000ea8000c1e1900 */
[----:B--2---:R1:W-:Y:S04]  /*0660*/  STG.E desc[UR4][R4.64+0x4], R17 ;  /* 0x0000041104007986 */ /* 0x0043e8000c101904 */
[----:B------:R-:W2:Y:S04]  /*0670*/  LDG.E R19, desc[UR4][R6.64+0x8] ;  /* 0x0000080406137981 */ /* 0x000ea8000c1e1900 */
[----:B--2---:R2:W-:Y:S04]  /*0680*/  STG.E desc[UR4][R4.64+0x8], R19 ;  /* 0x0000081304007986 */ /* 0x0045e8000c101904 */
[----:B------:R-:W3:Y:S04]  /*0690*/  LDG.E R21, desc[UR4][R6.64+0xc] ;  /* 0x00000c0406157981 */ /* 0x000ee8000c1e1900 */
[----:B---3--:R2:W-:Y:S04]  /*06a0*/  STG.E desc[UR4][R4.64+0xc], R21 ;  /* 0x00000c1504007986 */ /* 0x0085e8000c101904 */
[----:B------:R-:W3:Y:S04]  /*06b0*/  LDG.E R23, desc[UR4][R6.64+0x10] ;  /* 0x0000100406177981 */ /* 0x000ee8000c1e1900 */
[----:B---3--:R2:W-:Y:S04]  /*06c0*/  STG.E desc[UR4][R4.64+0x10], R23 ;  /* 0x0000101704007986 */ /* 0x0085e8000c101904 */
[----:B------:R-:W3:Y:S04]  /*06d0*/  LDG.E R25, desc[UR4][R6.64+0x14] ;  /* 0x0000140406197981 */ /* 0x000ee8000c1e1900 */
[----:B---3--:R2:W-:Y:S04]  /*06e0*/  STG.E desc[UR4][R4.64+0x14], R25 ;  /* 0x0000141904007986 */ /* 0x0085e8000c101904 */
[----:B0-----:R-:W3:Y:S04]  /*06f0*/  LDG.E R15, desc[UR4][R6.64+0x18] ;  /* 0x00001804060f7981 */ /* 0x001ee8000c1e1900 */
[----:B---3--:R2:W-:Y:S04]  /*0700*/  STG.E desc[UR4][R4.64+0x18], R15 ;  /* 0x0000180f04007986 */ /* 0x0085e8000c101904 */
[----:B-1----:R-:W3:Y:S01]  /*0710*/  LDG.E R17, desc[UR4][R6.64+0x1c] ;  /* 0x00001c0406117981 */ /* 0x002ee2000c1e1900 */
[----:B------:R-:W-:-:S03]  /*0720*/  VIADD R9, R9, 0x8 ;  /* 0x0000000809097836 */ /* 0x000fc60000000000 */
[----:B---3--:R2:W-:Y:S04]  /*0730*/  STG.E desc[UR4][R4.64+0x1c], R17 ;  /* 0x00001c1104007986 */ /* 0x0085e8000c101904 */
.L_x_8:
[----:B------:R-:W-:Y:S05]  /*0740*/  @!P0 EXIT ;  /* 0x000000000000894d */ /* 0x000fea0003800000 */
[----:B------:R-:W-:Y:S02]  /*0750*/  ISETP.GE.U32.AND P1, PT, R12, 0x4, PT ;  /* 0x000000040c00780c */ /* 0x000fe40003f26070 */
[----:B------:R-:W-:-:S04]  /*0760*/  LOP3.LUT R0, R0, 0x3, RZ, 0xc0, !PT ;  /* 0x0000000300007812 */ /* 0x000fc800078ec0ff */
[----:B------:R-:W-:-:S07]  /*0770*/  ISETP.NE.AND P0, PT, R0, RZ, PT ;  /* 0x000000ff0000720c */ /* 0x000fce0003f05270 */
[----:B------:R-:W-:Y:S06]  /*0780*/  @!P1 BRA `(.L_x_9) ;  /* 0x00000000004c9947 */ /* 0x000fec0003800000 */
[----:B------:R-:W0:Y:S01]  /*0790*/  LDCU.64 UR6, c[0x0][0x388] ;  /* 0x00007100ff0677ac */ /* 0x000e220008000a00 */
[----:B-12---:R-:W-:-:S05]  /*07a0*/  IADD3 R5, P1, PT, R8, R9, RZ ;  /* 0x0000000908057210 */ /* 0x006fca0007f3e0ff */
        /* <DEDUP_REMOVED lines=14> */
[----:B------:R-:W2:Y:S01]  /*0890*/  LDG.E R21, desc[UR4][R4.64+0xc] ;  /* 0x00000c0404157981 */ /* 0x000ea2000c1e1900 */
[----:B------:R-:W-:-:S03]  /*08a0*/  VIADD R9, R9, 0x4 ;  /* 0x0000000409097836 */ /* 0x000fc60000000000 */
[----:B--2---:R0:W-:Y:S04]  /*08b0*/  STG.E desc[UR4][R6.64+0xc], R21 ;  /* 0x00000c1506007986 */ /* 0x0041e8000c101904 */
.L_x_9:
[----:B------:R-:W-:Y:S05]  /*08c0*/  @!P0 EXIT ;  /* 0x000000000000894d */ /* 0x000fea0003800000 */
[----:B------:R-:W3:Y:S01]  /*08d0*/  LDCU.64 UR6, c[0x0][0x390] ;  /* 0x00007200ff0677ac */ /* 0x000ee20008000a00 */
[----:B------:R-:W-:Y:S01]  /*08e0*/  IADD3 R3, P0, PT, R9, R2, RZ ;  /* 0x0000000209037210 */ /* 0x000fe20007f1e0ff */
[----:B------:R-:W-:Y:S01]  /*08f0*/  IMAD.MOV R0, RZ, RZ, -R0 ;  /* 0x000000ffff007224 */ /* 0x000fe200078e0a00 */
[----:B0-----:R-:W-:Y:S01]  /*0900*/  IADD3 R7, P1, PT, R8, R9, RZ ;  /* 0x0000000908077210 */ /* 0x001fe20007f3e0ff */
[----:B------:R-:W1:Y:S02]  /*0910*/  LDCU.64 UR8, c[0x0][0x388] ;  /* 0x00007100ff0877ac */ /* 0x000e640008000a00 */
[----:B------:R-:W-:Y:S02]  /*0920*/  IMAD.X R8, RZ, RZ, R11, P0 ;  /* 0x000000ffff087224 */ /* 0x000fe400000e060b */
[----:B------:R-:W-:Y:S01]  /*0930*/  IMAD.X R2, RZ, RZ, R13, P1 ;  /* 0x000000ffff027224 */ /* 0x000fe200008e060d */
[----:B---3--:R-:W-:Y:S02]  /*0940*/  LEA R6, P0, R3, UR6, 0x2 ;  /* 0x0000000603067c11 */ /* 0x008fe4000f8010ff */
[----:B-12---:R-:W-:-:S02]  /*0950*/  LEA R4, P2, R7, UR8, 0x2 ;  /* 0x0000000807047c11 */ /* 0x006fc4000f8410ff */
[----:B------:R-:W-:Y:S02]  /*0960*/  LEA.HI.X R9, R3, UR7, R8, 0x2, P0 ;  /* 0x0000000703097c11 */ /* 0x000fe400080f1408 */
[----:B------:R-:W-:-:S09]  /*0970*/  LEA.HI.X R7, R7, UR9, R2, 0x2, P2 ;  /* 0x0000000907077c11 */ /* 0x000fd200090f1402 */
.L_x_10:
[----:B0-----:R-:W-:Y:S02]  /*0980*/  IMAD.MOV.U32 R2, RZ, RZ, R4 ;  /* 0x000000ffff027224 */ /* 0x001fe400078e0004 */
[----:B------:R-:W-:-:S05]  /*0990*/  IMAD.MOV.U32 R3, RZ, RZ, R7 ;  /* 0x000000ffff037224 */ /* 0x000fca00078e0007 */
[----:B------:R0:W2:Y:S01]  /*09a0*/  LDG.E R5, desc[UR4][R2.64] ;  /* 0x0000000402057981 */ /* 0x0000a2000c1e1900 */
        /* <DEDUP_REMOVED lines=8> */
[----:B--2---:R0:W-:Y:S03]  /*0a30*/  STG.E desc[UR4][R2.64], R5 ;  /* 0x0000000502007986 */ /* 0x0041e6000c101904 */
[----:B------:R-:W-:Y:S05]  /*0a40*/  @P0 BRA `(.L_x_10) ;  /* 0xfffffffc00cc0947 */ /* 0x000fea000383ffff */
[----:B------:R-:W-:Y:S05]  /*0a50*/  EXIT ;  /* 0x000000000000794d */ /* 0x000fea0003800000 */
.L_x_11:
        /* <DEDUP_REMOVED lines=10> */
.L_x_13:


//--------------------- .nv.shared.reserved.0     --------------------------
	.section	.nv.shared.reserved.0,"aw",@nobits
	.weak		__nv_reservedSMEM_offset_0_alias
	.size		__nv_reservedSMEM_offset_0_alias, 0, 64
	.other		__nv_reservedSMEM_offset_0_alias,@"STO_CUDA_RESERVED_SHARED STV_DEFAULT"
__nv_reservedSMEM_offset_0_alias:
	.zero		0
	.zero		64


//--------------------- .nv.constant0._ZN2vt4cuda10embed_fp16EPKiPK6__halfPS3_ii --------------------------
	.section	.nv.constant0._ZN2vt4cuda10embed_fp16EPKiPK6__halfPS3_ii,"a",@progbits
	.sectionflags	@""
	.align	4
.nv.constant0._ZN2vt4cuda10embed_fp16EPKiPK6__halfPS3_ii:
	.zero		928


//--------------------- .nv.constant0._ZN2vt4cuda11embed_floatEPKiPKfPfii --------------------------
	.section	.nv.constant0._ZN2vt4cuda11embed_floatEPKiPKfPfii,"a",@progbits
	.sectionflags	@""
	.align	4
.nv.constant0._ZN2vt4cuda11embed_floatEPKiPKfPfii:
	.zero		928


//--------------------- SYMBOLS --------------------------

	.type		.nv.reservedSmem.offset0,@object
	.size		.nv.reservedSmem.offset0,0x4
